	.headerflags	@"EF_CUDA_TEXMODE_UNIFIED EF_CUDA_64BIT_ADDRESS EF_CUDA_ACCELERATORS EF_CUDA_SM90 EF_CUDA_VIRTUAL_SM(EF_CUDA_SM90)"
	.elftype	@"ET_EXEC"


//--------------------- .nv.info                  --------------------------
	.section	.nv.info,"",@"SHT_CUDA_INFO"
	.align	4


	//----- nvinfo : EIATTR_REGCOUNT
	.align		4
        /*0000*/ 	.byte	0x04, 0x2f
        /*0002*/ 	.short	(.L_1 - .L_0)
	.align		4
.L_0:
        /*0004*/ 	.word	index@(triton_poi_fused_clone_view_10)
        /*0008*/ 	.word	0x0000001d


	//----- nvinfo : EIATTR_MIN_STACK_SIZE
	.align		4
.L_1:
        /*000c*/ 	.byte	0x04, 0x12
        /*000e*/ 	.short	(.L_3 - .L_2)
	.align		4
.L_2:
        /*0010*/ 	.word	index@(triton_poi_fused_clone_view_10)
        /*0014*/ 	.word	0x00000000


	//----- nvinfo : EIATTR_FRAME_SIZE
	.align		4
.L_3:
        /*0018*/ 	.byte	0x04, 0x11
        /*001a*/ 	.short	(.L_5 - .L_4)
	.align		4
.L_4:
        /*001c*/ 	.word	index@(triton_poi_fused_clone_view_10)
        /*0020*/ 	.word	0x00000000


	//----- nvinfo : EIATTR_MIN_STACK_SIZE
	.align		4
.L_5:
        /*0024*/ 	.byte	0x04, 0x12
        /*0026*/ 	.short	(.L_7 - .L_6)
	.align		4
.L_6:
        /*0028*/ 	.word	index@(triton_poi_fused_clone_view_10)
        /*002c*/ 	.word	0x00000000
.L_7:


//--------------------- .nv.info.triton_poi_fused_clone_view_10 --------------------------
	.section	.nv.info.triton_poi_fused_clone_view_10,"",@"SHT_CUDA_INFO"
	.sectionflags	@""
	.align	4


	//----- nvinfo : EIATTR_CUDA_API_VERSION
	.align		4
        /*0000*/ 	.byte	0x04, 0x37
        /*0002*/ 	.short	(.L_9 - .L_8)
.L_8:
        /*0004*/ 	.word	0x0000007c


	//----- nvinfo : EIATTR_KPARAM_INFO
	.align		4
.L_9:
        /*0008*/ 	.byte	0x04, 0x17
        /*000a*/ 	.short	(.L_11 - .L_10)
.L_10:
        /*000c*/ 	.word	0x00000000
        /*0010*/ 	.short	0x0004
        /*0012*/ 	.short	0x001c
        /*0014*/ 	.byte	0x00, 0xf0, 0x11, 0x00


	//----- nvinfo : EIATTR_KPARAM_INFO
	.align		4
.L_11:
        /*0018*/ 	.byte	0x04, 0x17
        /*001a*/ 	.short	(.L_13 - .L_12)
.L_12:
        /*001c*/ 	.word	0x00000000
        /*0020*/ 	.short	0x0003
        /*0022*/ 	.short	0x0018
        /*0024*/ 	.byte	0x00, 0xf0, 0x11, 0x00


	//----- nvinfo : EIATTR_KPARAM_INFO
	.align		4
.L_13:
        /*0028*/ 	.byte	0x04, 0x17
        /*002a*/ 	.short	(.L_15 - .L_14)
.L_14:
        /*002c*/ 	.word	0x00000000
        /*0030*/ 	.short	0x0002
        /*0032*/ 	.short	0x0010
        /*0034*/ 	.byte	0x00, 0xf4, 0x21, 0x00


	//----- nvinfo : EIATTR_KPARAM_INFO
	.align		4
.L_15:
        /*0038*/ 	.byte	0x04, 0x17
        /*003a*/ 	.short	(.L_17 - .L_16)
.L_16:
        /*003c*/ 	.word	0x00000000
        /*0040*/ 	.short	0x0001
        /*0042*/ 	.short	0x0008
        /*0044*/ 	.byte	0x00, 0xf4, 0x21, 0x00


	//----- nvinfo : EIATTR_KPARAM_INFO
	.align		4
.L_17:
        /*0048*/ 	.byte	0x04, 0x17
        /*004a*/ 	.short	(.L_19 - .L_18)
.L_18:
        /*004c*/ 	.word	0x00000000
        /*0050*/ 	.short	0x0000
        /*0052*/ 	.short	0x0000
        /*0054*/ 	.byte	0x00, 0xf4, 0x21, 0x00


	//----- nvinfo : EIATTR_SPARSE_MMA_MASK
	.align		4
.L_19:
        /*0058*/ 	.byte	0x03, 0x50
        /*005a*/ 	.short	0x0000


	//----- nvinfo : EIATTR_MAXREG_COUNT
	.align		4
        /*005c*/ 	.byte	0x03, 0x1b
        /*005e*/ 	.short	0x00ff


	//----- nvinfo : EIATTR_EXIT_INSTR_OFFSETS
	.align		4
        /*0060*/ 	.byte	0x04, 0x1c
        /*0062*/ 	.short	(.L_21 - .L_20)


	//   ....[0]....
.L_20:
        /*0064*/ 	.word	0x000005f0


	//   ....[1]....
        /*0068*/ 	.word	0x00000670


	//----- nvinfo : EIATTR_REQNTID
	.align		4
.L_21:
        /*006c*/ 	.byte	0x04, 0x10
        /*006e*/ 	.short	(.L_23 - .L_22)
.L_22:
        /*0070*/ 	.word	0x00000080
        /*0074*/ 	.word	0x00000001
        /*0078*/ 	.word	0x00000001


	//----- nvinfo : EIATTR_CBANK_PARAM_SIZE
	.align		4
.L_23:
        /*007c*/ 	.byte	0x03, 0x19
        /*007e*/ 	.short	0x0020


	//----- nvinfo : EIATTR_PARAM_CBANK
	.align		4
        /*0080*/ 	.byte	0x04, 0x0a
        /*0082*/ 	.short	(.L_25 - .L_24)
	.align		4
.L_24:
        /*0084*/ 	.word	index@(.nv.constant0.triton_poi_fused_clone_view_10)
        /*0088*/ 	.short	0x0210
        /*008a*/ 	.short	0x0020


	//----- nvinfo : EIATTR_SW_WAR
	.align		4
.L_25:
        /*008c*/ 	.byte	0x04, 0x36
        /*008e*/ 	.short	(.L_27 - .L_26)
.L_26:
        /*0090*/ 	.word	0x00000008
.L_27:


//--------------------- .nv.callgraph             --------------------------
	.section	.nv.callgraph,"",@"SHT_CUDA_CALLGRAPH"
	.align	4
	.sectionentsize	8
	.align		4
        /*0000*/ 	.word	0x00000000
	.align		4
        /*0004*/ 	.word	0xffffffff
	.align		4
        /*0008*/ 	.word	0x00000000
	.align		4
        /*000c*/ 	.word	0xfffffffe
	.align		4
        /*0010*/ 	.word	0x00000000
	.align		4
        /*0014*/ 	.word	0xfffffffd
	.align		4
        /*0018*/ 	.word	0x00000000
	.align		4
        /*001c*/ 	.word	0xfffffffc


//--------------------- .text.triton_poi_fused_clone_view_10 --------------------------
	.section	.text.triton_poi_fused_clone_view_10,"ax",@progbits
	.sectionflags	@"SHF_BARRIERS=1"
	.align	128
        .global         triton_poi_fused_clone_view_10
        .type           triton_poi_fused_clone_view_10,@function
        .size           triton_poi_fused_clone_view_10,(.L_x_1 - triton_poi_fused_clone_view_10)
        .other          triton_poi_fused_clone_view_10,@"STO_CUDA_ENTRY STV_DEFAULT"
triton_poi_fused_clone_view_10:
.text.triton_poi_fused_clone_view_10:
[----:B------:R-:W0:Y:S02]  /*0000*/  LDC R1, c[0x0][0x28] ;  /* 0x00000a00ff017b82 */ /* 0x000e240000000800 */
[----:B------:R-:W1:Y:S01]  /*0010*/  S2R R12, SR_CTAID.Y ;  /* 0x00000000000c7919 */ /* 0x000e620000002600 */
[----:B------:R-:W2:Y:S01]  /*0020*/  LDC.64 R8, c[0x0][0x218] ;  /* 0x00008600ff087b82 */ /* 0x000ea20000000a00 */
[----:B------:R-:W3:Y:S01]  /*0030*/  S2R R0, SR_TID.X ;  /* 0x0000000000007919 */ /* 0x000ee20000002100 */
[----:B------:R-:W4:Y:S06]  /*0040*/  S2R R2, SR_CTAID.X ;  /* 0x0000000000027919 */ /* 0x000f2c0000002500 */
[----:B------:R-:W5:Y:S01]  /*0050*/  LDC.64 R14, c[0x0][0x220] ;  /* 0x00008800ff0e7b82 */ /* 0x000f620000000a00 */
[----:B------:R-:W-:Y:S01]  /*0060*/  CS2R R6, SRZ ;  /* 0x0000000000067805 */ /* 0x000fe2000001ff00 */
[----:B------:R-:W-:Y:S01]  /*0070*/  ULDC.64 UR6, c[0x0][0x208] ;  /* 0x0000820000067ab9 */ /* 0x000fe20000000a00 */
[----:B-1----:R-:W-:-:S02]  /*0080*/  IMAD.SHL.U32 R12, R12, 0x10, RZ ;  /* 0x000000100c0c7824 */ /* 0x002fc400078e00ff */
[----:B---3--:R-:W-:Y:S01]  /*0090*/  IMAD.SHL.U32 R3, R0, 0x4, RZ ;  /* 0x0000000400037824 */ /* 0x008fe200078e00ff */
[----:B------:R-:W-:Y:S01]  /*00a0*/  SHF.R.U32.HI R13, RZ, 0x2, R0 ;  /* 0x00000002ff0d7819 */ /* 0x000fe20000011600 */
[----:B----4-:R-:W-:-:S03]  /*00b0*/  IMAD.SHL.U32 R2, R2, 0x40, RZ ;  /* 0x0000004002027824 */ /* 0x010fc600078e00ff */
[----:B------:R-:W-:Y:S02]  /*00c0*/  LOP3.LUT R4, R12, 0xc, R3, 0xf8, !PT ;  /* 0x0000000c0c047812 */ /* 0x000fe400078ef803 */
[----:B------:R-:W-:Y:S02]  /*00d0*/  SGXT.U32 R13, R13, 0x5 ;  /* 0x000000050d0d781a */ /* 0x000fe40000000000 */
[----:B------:R-:W-:Y:S02]  /*00e0*/  SHF.R.U32.HI R5, RZ, 0x2, R4 ;  /* 0x00000002ff057819 */ /* 0x000fe40000011604 */
[----:B------:R-:W-:Y:S02]  /*00f0*/  ISETP.GE.AND P0, PT, R4, 0x10, PT ;  /* 0x000000100400780c */ /* 0x000fe40003f06270 */
[----:B------:R-:W-:Y:S01]  /*0100*/  LOP3.LUT R11, R2, R13, RZ, 0xfc, !PT ;  /* 0x0000000d020b7212 */ /* 0x000fe200078efcff */
[----:B------:R-:W-:Y:S01]  /*0110*/  IMAD R16, R5, 0x90, RZ ;  /* 0x0000009005107824 */ /* 0x000fe200078e02ff */
[----:B------:R-:W-:-:S02]  /*0120*/  LOP3.LUT R10, R2, 0x20, R13, 0xfe, !PT ;  /* 0x00000020020a7812 */ /* 0x000fc400078efe0d */
[----:B------:R-:W-:Y:S02]  /*0130*/  CS2R R18, SRZ ;  /* 0x0000000000127805 */ /* 0x000fe4000001ff00 */
[C---:B------:R-:W-:Y:S01]  /*0140*/  ISETP.LT.AND P1, PT, R11.reuse, 0x24, !P0 ;  /* 0x000000240b00780c */ /* 0x040fe20004721270 */
[--C-:B------:R-:W-:Y:S01]  /*0150*/  IMAD R17, R11, 0x4, R16.reuse ;  /* 0x000000040b117824 */ /* 0x100fe200078e0210 */
[C---:B------:R-:W-:Y:S01]  /*0160*/  ISETP.GE.AND P2, PT, R10.reuse, 0x24, PT ;  /* 0x000000240a00780c */ /* 0x040fe20003f46270 */
[C---:B------:R-:W-:Y:S01]  /*0170*/  IMAD R21, R10.reuse, 0x4, R16 ;  /* 0x000000040a157824 */ /* 0x040fe200078e0210 */
[----:B------:R-:W-:Y:S01]  /*0180*/  ISETP.LT.AND P0, PT, R10, 0x24, !P0 ;  /* 0x000000240a00780c */ /* 0x000fe20004701270 */
[----:B--2---:R-:W-:Y:S01]  /*0190*/  IMAD.WIDE R16, R17, 0x4, R8 ;  /* 0x0000000411107825 */ /* 0x004fe200078e0208 */
[C---:B------:R-:W-:Y:S02]  /*01a0*/  ISETP.GE.AND P3, PT, R11.reuse, 0x24, PT ;  /* 0x000000240b00780c */ /* 0x040fe40003f66270 */
[----:B------:R-:W-:Y:S01]  /*01b0*/  CS2R R4, SRZ ;  /* 0x0000000000047805 */ /* 0x000fe2000001ff00 */
[----:B-----5:R-:W-:Y:S01]  /*01c0*/  IMAD.WIDE R14, R11, 0x4, R14 ;  /* 0x000000040b0e7825 */ /* 0x020fe200078e020e */
[----:B------:R-:W-:-:S03]  /*01d0*/  CS2R R10, SRZ ;  /* 0x00000000000a7805 */ /* 0x000fc6000001ff00 */
[----:B------:R-:W-:Y:S01]  /*01e0*/  IMAD.WIDE R20, R21, 0x4, R8 ;  /* 0x0000000415147825 */ /* 0x000fe200078e0208 */
[----:B------:R-:W-:Y:S01]  /*01f0*/  CS2R R8, SRZ ;  /* 0x0000000000087805 */ /* 0x000fe2000001ff00 */
[----:B------:R-:W2:Y:S04]  /*0200*/  @!P2 LDG.E.EL R18, desc[UR6][R14.64+0x80] ;  /* 0x000080060e12a981 */ /* 0x000ea8000c2e1900 */
[----:B------:R1:W3:Y:S04]  /*0210*/  @P1 LDG.E.EL.128 R4, desc[UR6][R16.64] ;  /* 0x0000000610041981 */ /* 0x0002e8000c2e1d00 */
[----:B------:R-:W2:Y:S04]  /*0220*/  @P0 LDG.E.EL.128 R8, desc[UR6][R20.64] ;  /* 0x0000000614080981 */ /* 0x000ea8000c2e1d00 */
[----:B------:R4:W3:Y:S01]  /*0230*/  @!P3 LDG.E.EL R19, desc[UR6][R14.64] ;  /* 0x000000060e13b981 */ /* 0x0008e2000c2e1900 */
[----:B------:R-:W5:Y:S01]  /*0240*/  S2UR UR5, SR_CgaCtaId ;  /* 0x00000000000579c3 */ /* 0x000f620000008800 */
[----:B-1----:R-:W-:Y:S01]  /*0250*/  IMAD.SHL.U32 R16, R0, 0x100, RZ ;  /* 0x0000010000107824 */ /* 0x002fe200078e00ff */
[----:B------:R-:W-:-:S04]  /*0260*/  UMOV UR4, 0x400 ;  /* 0x0000040000047882 */ /* 0x000fc80000000000 */
[----:B------:R-:W-:-:S04]  /*0270*/  LOP3.LUT R16, R16, 0x300, RZ, 0xc0, !PT ;  /* 0x0000030010107812 */ /* 0x000fc800078ec0ff */
[C---:B------:R-:W-:Y:S02]  /*0280*/  LOP3.LUT R23, R16.reuse, R13, RZ, 0xfc, !PT ;  /* 0x0000000d10177212 */ /* 0x040fe400078efcff */
[C---:B------:R-:W-:Y:S02]  /*0290*/  LOP3.LUT R22, R16.reuse, 0x40, RZ, 0xfc, !PT ;  /* 0x0000004010167812 */ /* 0x040fe400078efcff */
[C---:B------:R-:W-:Y:S02]  /*02a0*/  LOP3.LUT R24, R16.reuse, 0x80, RZ, 0xfc, !PT ;  /* 0x0000008010187812 */ /* 0x040fe400078efcff */
[C---:B------:R-:W-:Y:S02]  /*02b0*/  LOP3.LUT R26, R16.reuse, 0xc0, RZ, 0xfc, !PT ;  /* 0x000000c0101a7812 */ /* 0x040fe400078efcff */
[-C--:B------:R-:W-:Y:S02]  /*02c0*/  LEA.HI R16, R16, R23.reuse, RZ, 0x1a ;  /* 0x0000001710107211 */ /* 0x080fe400078fd0ff */
[-C--:B------:R-:W-:Y:S01]  /*02d0*/  LEA.HI R17, R22, R23.reuse, RZ, 0x1a ;  /* 0x0000001716117211 */ /* 0x080fe200078fd0ff */
[----:B-----5:R-:W-:Y:S01]  /*02e0*/  UPRMT UR4, UR5, 0x654, UR4 ;  /* 0x0000065405047896 */ /* 0x020fe20008000004 */
[----:B------:R-:W-:-:S02]  /*02f0*/  LEA.HI R13, R24, R23, RZ, 0x1a ;  /* 0x00000017180d7211 */ /* 0x000fc400078fd0ff */
[----:B----4-:R-:W-:-:S03]  /*0300*/  LEA.HI R14, R26, R23, RZ, 0x1a ;  /* 0x000000171a0e7211 */ /* 0x010fc600078fd0ff */
[----:B------:R-:W-:Y:S02]  /*0310*/  LEA R13, R13, UR4, 0x2 ;  /* 0x000000040d0d7c11 */ /* 0x000fe4000f8e10ff */
[----:B------:R-:W-:Y:S02]  /*0320*/  LEA R14, R14, UR4, 0x2 ;  /* 0x000000040e0e7c11 */ /* 0x000fe4000f8e10ff */
[----:B------:R-:W-:Y:S01]  /*0330*/  LOP3.LUT R2, R2, 0x3c, R3, 0xf8, !PT ;  /* 0x0000003c02027812 */ /* 0x000fe200078ef803 */
[----:B------:R-:W-:Y:S03]  /*0340*/  BAR.SYNC.DEFER_BLOCKING 0x0 ;  /* 0x0000000000007b1d */ /* 0x000fe60000010000 */
[----:B------:R-:W-:Y:S01]  /*0350*/  ISETP.GE.AND P0, PT, R2, 0x24, PT ;  /* 0x000000240200780c */ /* 0x000fe20003f06270 */
[C---:B--2---:R-:W-:Y:S01]  /*0360*/  FADD R20, R18.reuse, R8 ;  /* 0x0000000812147221 */ /* 0x044fe20000000000 */
[C---:B------:R-:W-:Y:S01]  /*0370*/  FADD R21, R18.reuse, R9 ;  /* 0x0000000912157221 */ /* 0x040fe20000000000 */
[C---:B------:R-:W-:Y:S01]  /*0380*/  FADD R22, R18.reuse, R10 ;  /* 0x0000000a12167221 */ /* 0x040fe20000000000 */
[----:B------:R-:W-:Y:S01]  /*0390*/  FADD R18, R18, R11 ;  /* 0x0000000b12127221 */ /* 0x000fe20000000000 */
[C---:B---3--:R-:W-:Y:S01]  /*03a0*/  FADD R4, R19.reuse, R4 ;  /* 0x0000000413047221 */ /* 0x048fe20000000000 */
[----:B------:R-:W-:Y:S01]  /*03b0*/  LEA R11, R16, UR4, 0x2 ;  /* 0x00000004100b7c11 */ /* 0x000fe2000f8e10ff */
[----:B------:R-:W-:Y:S01]  /*03c0*/  FADD R5, R19, R5 ;  /* 0x0000000513057221 */ /* 0x000fe20000000000 */
[----:B------:R-:W-:Y:S01]  /*03d0*/  LEA R16, R17, UR4, 0x2 ;  /* 0x0000000411107c11 */ /* 0x000fe2000f8e10ff */
[C---:B------:R-:W-:Y:S01]  /*03e0*/  FADD R15, R19.reuse, R6 ;  /* 0x00000006130f7221 */ /* 0x040fe20000000000 */
[----:B------:R-:W-:Y:S01]  /*03f0*/  FADD R19, R19, R7 ;  /* 0x0000000713137221 */ /* 0x000fe20000000000 */
[----:B------:R-:W-:Y:S01]  /*0400*/  STS [R11], R4 ;  /* 0x000000040b007388 */ /* 0x000fe20000000800 */
[----:B------:R-:W1:Y:S03]  /*0410*/  LDC.64 R8, c[0x0][0x210] ;  /* 0x00008400ff087b82 */ /* 0x000e660000000a00 */
[----:B------:R-:W-:Y:S04]  /*0420*/  STS [R16+0x100], R5 ;  /* 0x0001000510007388 */ /* 0x000fe80000000800 */
[----:B------:R-:W-:Y:S04]  /*0430*/  STS [R13+0x200], R15 ;  /* 0x0002000f0d007388 */ /* 0x000fe80000000800 */
[----:B------:R-:W-:Y:S04]  /*0440*/  STS [R14+0x300], R19 ;  /* 0x000300130e007388 */ /* 0x000fe80000000800 */
[----:B------:R2:W-:Y:S04]  /*0450*/  STS [R11+0x80], R20 ;  /* 0x000080140b007388 */ /* 0x0005e80000000800 */
[----:B------:R-:W-:Y:S04]  /*0460*/  STS [R16+0x180], R21 ;  /* 0x0001801510007388 */ /* 0x000fe80000000800 */
[----:B------:R-:W-:Y:S04]  /*0470*/  STS [R13+0x280], R22 ;  /* 0x000280160d007388 */ /* 0x000fe80000000800 */
[----:B------:R-:W-:Y:S01]  /*0480*/  STS [R14+0x380], R18 ;  /* 0x000380120e007388 */ /* 0x000fe20000000800 */
[----:B------:R-:W-:-:S02]  /*0490*/  SHF.R.U32.HI R7, RZ, 0x6, R3 ;  /* 0x00000006ff077819 */ /* 0x000fc40000011603 */
[----:B------:R-:W-:Y:S02]  /*04a0*/  LOP3.LUT R10, R3, 0x1fc, RZ, 0xc0, !PT ;  /* 0x000001fc030a7812 */ /* 0x000fe400078ec0ff */
[----:B------:R-:W-:-:S05]  /*04b0*/  SGXT.U32 R7, R7, 0x3 ;  /* 0x000000030707781a */ /* 0x000fca0000000000 */
[----:B------:R-:W-:-:S05]  /*04c0*/  IMAD.IADD R7, R10, 0x1, R7 ;  /* 0x000000010a077824 */ /* 0x000fca00078e0207 */
[----:B------:R-:W-:Y:S01]  /*04d0*/  LEA R17, R7, UR4, 0x2 ;  /* 0x0000000407117c11 */ /* 0x000fe2000f8e10ff */
[----:B------:R-:W-:Y:S01]  /*04e0*/  BAR.SYNC.DEFER_BLOCKING 0x0 ;  /* 0x0000000000007b1d */ /* 0x000fe20000010000 */
[----:B--2---:R-:W-:-:S04]  /*04f0*/  SHF.R.U32.HI R11, RZ, 0x4, R0 ;  /* 0x00000004ff0b7819 */ /* 0x004fc80000011600 */
[----:B------:R-:W-:Y:S01]  /*0500*/  SGXT.U32 R11, R11, 0x3 ;  /* 0x000000030b0b781a */ /* 0x000fe20000000000 */
[----:B------:R-:W-:Y:S04]  /*0510*/  LDS R4, [R17] ;  /* 0x0000000011047984 */ /* 0x000fe80000000800 */
[----:B------:R-:W-:Y:S04]  /*0520*/  LDS R5, [R17+0x4] ;  /* 0x0000040011057984 */ /* 0x000fe80000000800 */
[----:B------:R-:W-:Y:S04]  /*0530*/  LDS R6, [R17+0x8] ;  /* 0x0000080011067984 */ /* 0x000fe80000000800 */
[----:B------:R-:W2:Y:S01]  /*0540*/  LDS R7, [R17+0xc] ;  /* 0x00000c0011077984 */ /* 0x000ea20000000800 */
[----:B------:R-:W-:-:S04]  /*0550*/  LOP3.LUT R11, R12, R11, RZ, 0xfc, !PT ;  /* 0x0000000b0c0b7212 */ /* 0x000fc800078efcff */
[C---:B------:R-:W-:Y:S02]  /*0560*/  LOP3.LUT R0, R11.reuse, 0x8, RZ, 0xfc, !PT ;  /* 0x000000080b007812 */ /* 0x040fe400078efcff */
[C---:B------:R-:W-:Y:S02]  /*0570*/  ISETP.LT.AND P1, PT, R11.reuse, 0x10, !P0 ;  /* 0x000000100b00780c */ /* 0x040fe40004721270 */
[----:B------:R-:W-:Y:S01]  /*0580*/  ISETP.LT.AND P0, PT, R0, 0x10, !P0 ;  /* 0x000000100000780c */ /* 0x000fe20004701270 */
[----:B------:R-:W-:Y:S01]  /*0590*/  IMAD R11, R11, 0x24, R2 ;  /* 0x000000240b0b7824 */ /* 0x000fe200078e0202 */
[----:B------:R-:W-:-:S04]  /*05a0*/  LOP3.LUT R3, R10, 0x200, RZ, 0xfc, !PT ;  /* 0x000002000a037812 */ /* 0x000fc800078efcff */
[----:B------:R-:W-:Y:S01]  /*05b0*/  LEA.HI R10, R3, R10, RZ, 0x1a ;  /* 0x0000000a030a7211 */ /* 0x000fe200078fd0ff */
[----:B-1----:R-:W-:-:S03]  /*05c0*/  IMAD.WIDE R2, R11, 0x4, R8 ;  /* 0x000000040b027825 */ /* 0x002fc600078e0208 */
[----:B------:R-:W-:Y:S02]  /*05d0*/  LEA R10, R10, UR4, 0x2 ;  /* 0x000000040a0a7c11 */ /* 0x000fe4000f8e10ff */
[----:B--2---:R1:W-:Y:S01]  /*05e0*/  @P1 STG.E.128 desc[UR6][R2.64], R4 ;  /* 0x0000000402001986 */ /* 0x0043e2000c101d06 */
[----:B------:R-:W-:Y:S05]  /*05f0*/  @!P0 EXIT ;  /* 0x000000000000894d */ /* 0x000fea0003800000 */
[----:B-1----:R-:W-:Y:S01]  /*0600*/  LDS R4, [R10+0x800] ;  /* 0x000800000a047984 */ /* 0x002fe20000000800 */
[----:B------:R-:W-:-:S03]  /*0610*/  VIADD R11, R11, 0x120 ;  /* 0x000001200b0b7836 */ /* 0x000fc60000000000 */
[----:B------:R-:W-:Y:S01]  /*0620*/  LDS R5, [R10+0x804] ;  /* 0x000804000a057984 */ /* 0x000fe20000000800 */
[----:B------:R-:W-:-:S03]  /*0630*/  IMAD.WIDE R8, R11, 0x4, R8 ;  /* 0x000000040b087825 */ /* 0x000fc600078e0208 */
[----:B------:R-:W-:Y:S04]  /*0640*/  LDS R6, [R10+0x808] ;  /* 0x000808000a067984 */ /* 0x000fe80000000800 */
[----:B------:R-:W0:Y:S04]  /*0650*/  LDS R7, [R10+0x80c] ;  /* 0x00080c000a077984 */ /* 0x000e280000000800 */
[----:B0-----:R-:W-:Y:S01]  /*0660*/  STG.E.128 desc[UR6][R8.64], R4 ;  /* 0x0000000408007986 */ /* 0x001fe2000c101d06 */
[----:B------:R-:W-:Y:S05]  /*0670*/  EXIT ;  /* 0x000000000000794d */ /* 0x000fea0003800000 */
.L_x_0:
[----:B------:R-:W-:-:S00]  /*0680*/  BRA `(.L_x_0) ;  /* 0xfffffffc00fc7947 */ /* 0x000fc0000383ffff */
[----:B------:R-:W-:-:S00]  /*0690*/  NOP ;  /* 0x0000000000007918 */ /* 0x000fc00000000000 */
        /* <DEDUP_REMOVED lines=14> */
.L_x_1:


//--------------------- .nv.shared.triton_poi_fused_clone_view_10 --------------------------
	.section	.nv.shared.triton_poi_fused_clone_view_10,"aw",@nobits
	.sectionflags	@""
	.align	16
	.zero		1024


//--------------------- .nv.constant0.triton_poi_fused_clone_view_10 --------------------------
	.section	.nv.constant0.triton_poi_fused_clone_view_10,"a",@progbits
	.sectionflags	@""
	.align	4
.nv.constant0.triton_poi_fused_clone_view_10:
	.zero		560
